	.headerflags	@"EF_CUDA_TEXMODE_UNIFIED EF_CUDA_64BIT_ADDRESS EF_CUDA_ACCELERATORS EF_CUDA_SM90 EF_CUDA_VIRTUAL_SM(EF_CUDA_SM90)"
	.elftype	@"ET_EXEC"


//--------------------- .nv.info                  --------------------------
	.section	.nv.info,"",@"SHT_CUDA_INFO"
	.align	4


	//----- nvinfo : EIATTR_REGCOUNT
	.align		4
        /*0000*/ 	.byte	0x04, 0x2f
        /*0002*/ 	.short	(.L_1 - .L_0)
	.align		4
.L_0:
        /*0004*/ 	.word	index@(triton_red_fused__to_copy_add_mul_sum_11)
        /*0008*/ 	.word	0x00000020


	//----- nvinfo : EIATTR_MIN_STACK_SIZE
	.align		4
.L_1:
        /*000c*/ 	.byte	0x04, 0x12
        /*000e*/ 	.short	(.L_3 - .L_2)
	.align		4
.L_2:
        /*0010*/ 	.word	index@(triton_red_fused__to_copy_add_mul_sum_11)
        /*0014*/ 	.word	0x00000000


	//----- nvinfo : EIATTR_FRAME_SIZE
	.align		4
.L_3:
        /*0018*/ 	.byte	0x04, 0x11
        /*001a*/ 	.short	(.L_5 - .L_4)
	.align		4
.L_4:
        /*001c*/ 	.word	index@(triton_red_fused__to_copy_add_mul_sum_11)
        /*0020*/ 	.word	0x00000000


	//----- nvinfo : EIATTR_MIN_STACK_SIZE
	.align		4
.L_5:
        /*0024*/ 	.byte	0x04, 0x12
        /*0026*/ 	.short	(.L_7 - .L_6)
	.align		4
.L_6:
        /*0028*/ 	.word	index@(triton_red_fused__to_copy_add_mul_sum_11)
        /*002c*/ 	.word	0x00000000
.L_7:


//--------------------- .nv.info.triton_red_fused__to_copy_add_mul_sum_11 --------------------------
	.section	.nv.info.triton_red_fused__to_copy_add_mul_sum_11,"",@"SHT_CUDA_INFO"
	.sectionflags	@""
	.align	4


	//----- nvinfo : EIATTR_CUDA_API_VERSION
	.align		4
        /*0000*/ 	.byte	0x04, 0x37
        /*0002*/ 	.short	(.L_9 - .L_8)
.L_8:
        /*0004*/ 	.word	0x0000007c


	//----- nvinfo : EIATTR_KPARAM_INFO
	.align		4
.L_9:
        /*0008*/ 	.byte	0x04, 0x17
        /*000a*/ 	.short	(.L_11 - .L_10)
.L_10:
        /*000c*/ 	.word	0x00000000
        /*0010*/ 	.short	0x0008
        /*0012*/ 	.short	0x0038
        /*0014*/ 	.byte	0x00, 0xf4, 0x21, 0x00


	//----- nvinfo : EIATTR_KPARAM_INFO
	.align		4
.L_11:
        /*0018*/ 	.byte	0x04, 0x17
        /*001a*/ 	.short	(.L_13 - .L_12)
.L_12:
        /*001c*/ 	.word	0x00000000
        /*0020*/ 	.short	0x0007
        /*0022*/ 	.short	0x0034
        /*0024*/ 	.byte	0x00, 0xf0, 0x11, 0x00


	//----- nvinfo : EIATTR_KPARAM_INFO
	.align		4
.L_13:
        /*0028*/ 	.byte	0x04, 0x17
        /*002a*/ 	.short	(.L_15 - .L_14)
.L_14:
        /*002c*/ 	.word	0x00000000
        /*0030*/ 	.short	0x0006
        /*0032*/ 	.short	0x0030
        /*0034*/ 	.byte	0x00, 0xf0, 0x11, 0x00


	//----- nvinfo : EIATTR_KPARAM_INFO
	.align		4
.L_15:
        /*0038*/ 	.byte	0x04, 0x17
        /*003a*/ 	.short	(.L_17 - .L_16)
.L_16:
        /*003c*/ 	.word	0x00000000
        /*0040*/ 	.short	0x0005
        /*0042*/ 	.short	0x0028
        /*0044*/ 	.byte	0x00, 0xf4, 0x21, 0x00


	//----- nvinfo : EIATTR_KPARAM_INFO
	.align		4
.L_17:
        /*0048*/ 	.byte	0x04, 0x17
        /*004a*/ 	.short	(.L_19 - .L_18)
.L_18:
        /*004c*/ 	.word	0x00000000
        /*0050*/ 	.short	0x0004
        /*0052*/ 	.short	0x0020
        /*0054*/ 	.byte	0x00, 0xf4, 0x21, 0x00


	//----- nvinfo : EIATTR_KPARAM_INFO
	.align		4
.L_19:
        /*0058*/ 	.byte	0x04, 0x17
        /*005a*/ 	.short	(.L_21 - .L_20)
.L_20:
        /*005c*/ 	.word	0x00000000
        /*0060*/ 	.short	0x0003
        /*0062*/ 	.short	0x0018
        /*0064*/ 	.byte	0x00, 0xf4, 0x21, 0x00


	//----- nvinfo : EIATTR_KPARAM_INFO
	.align		4
.L_21:
        /*0068*/ 	.byte	0x04, 0x17
        /*006a*/ 	.short	(.L_23 - .L_22)
.L_22:
        /*006c*/ 	.word	0x00000000
        /*0070*/ 	.short	0x0002
        /*0072*/ 	.short	0x0010
        /*0074*/ 	.byte	0x00, 0xf4, 0x21, 0x00


	//----- nvinfo : EIATTR_KPARAM_INFO
	.align		4
.L_23:
        /*0078*/ 	.byte	0x04, 0x17
        /*007a*/ 	.short	(.L_25 - .L_24)
.L_24:
        /*007c*/ 	.word	0x00000000
        /*0080*/ 	.short	0x0001
        /*0082*/ 	.short	0x0008
        /*0084*/ 	.byte	0x00, 0xf4, 0x21, 0x00


	//----- nvinfo : EIATTR_KPARAM_INFO
	.align		4
.L_25:
        /*0088*/ 	.byte	0x04, 0x17
        /*008a*/ 	.short	(.L_27 - .L_26)
.L_26:
        /*008c*/ 	.word	0x00000000
        /*0090*/ 	.short	0x0000
        /*0092*/ 	.short	0x0000
        /*0094*/ 	.byte	0x00, 0xf4, 0x21, 0x00


	//----- nvinfo : EIATTR_SPARSE_MMA_MASK
	.align		4
.L_27:
        /*0098*/ 	.byte	0x03, 0x50
        /*009a*/ 	.short	0x0000


	//----- nvinfo : EIATTR_MAXREG_COUNT
	.align		4
        /*009c*/ 	.byte	0x03, 0x1b
        /*009e*/ 	.short	0x00ff


	//----- nvinfo : EIATTR_COOP_GROUP_MASK_REGIDS
	.align		4
        /*00a0*/ 	.byte	0x04, 0x29
        /*00a2*/ 	.short	(.L_29 - .L_28)


	//   ....[0]....
.L_28:
        /*00a4*/ 	.word	0xffffffff


	//   ....[1]....
        /*00a8*/ 	.word	0xffffffff


	//   ....[2]....
        /*00ac*/ 	.word	0xffffffff


	//   ....[3]....
        /*00b0*/ 	.word	0xffffffff


	//   ....[4]....
        /*00b4*/ 	.word	0xffffffff


	//   ....[5]....
        /*00b8*/ 	.word	0xffffffff


	//   ....[6]....
        /*00bc*/ 	.word	0xffffffff


	//   ....[7]....
        /*00c0*/ 	.word	0xffffffff


	//   ....[8]....
        /*00c4*/ 	.word	0xffffffff


	//   ....[9]....
        /*00c8*/ 	.word	0xffffffff


	//----- nvinfo : EIATTR_COOP_GROUP_INSTR_OFFSETS
	.align		4
.L_29:
        /*00cc*/ 	.byte	0x04, 0x28
        /*00ce*/ 	.short	(.L_31 - .L_30)


	//   ....[0]....
.L_30:
        /*00d0*/ 	.word	0x00000500


	//   ....[1]....
        /*00d4*/ 	.word	0x00000540


	//   ....[2]....
        /*00d8*/ 	.word	0x00000560


	//   ....[3]....
        /*00dc*/ 	.word	0x00000570


	//   ....[4]....
        /*00e0*/ 	.word	0x000005c0


	//   ....[5]....
        /*00e4*/ 	.word	0x000005f0


	//   ....[6]....
        /*00e8*/ 	.word	0x00000610


	//   ....[7]....
        /*00ec*/ 	.word	0x00000630


	//   ....[8]....
        /*00f0*/ 	.word	0x00000730


	//   ....[9]....
        /*00f4*/ 	.word	0x00000750


	//----- nvinfo : EIATTR_EXIT_INSTR_OFFSETS
	.align		4
.L_31:
        /*00f8*/ 	.byte	0x04, 0x1c
        /*00fa*/ 	.short	(.L_33 - .L_32)


	//   ....[0]....
.L_32:
        /*00fc*/ 	.word	0x00000830


	//   ....[1]....
        /*0100*/ 	.word	0x000008a0


	//----- nvinfo : EIATTR_REQNTID
	.align		4
.L_33:
        /*0104*/ 	.byte	0x04, 0x10
        /*0106*/ 	.short	(.L_35 - .L_34)
.L_34:
        /*0108*/ 	.word	0x00000080
        /*010c*/ 	.word	0x00000001
        /*0110*/ 	.word	0x00000001


	//----- nvinfo : EIATTR_CBANK_PARAM_SIZE
	.align		4
.L_35:
        /*0114*/ 	.byte	0x03, 0x19
        /*0116*/ 	.short	0x0040


	//----- nvinfo : EIATTR_PARAM_CBANK
	.align		4
        /*0118*/ 	.byte	0x04, 0x0a
        /*011a*/ 	.short	(.L_37 - .L_36)
	.align		4
.L_36:
        /*011c*/ 	.word	index@(.nv.constant0.triton_red_fused__to_copy_add_mul_sum_11)
        /*0120*/ 	.short	0x0210
        /*0122*/ 	.short	0x0040


	//----- nvinfo : EIATTR_SW_WAR
	.align		4
.L_37:
        /*0124*/ 	.byte	0x04, 0x36
        /*0126*/ 	.short	(.L_39 - .L_38)
.L_38:
        /*0128*/ 	.word	0x00000008
.L_39:


//--------------------- .nv.callgraph             --------------------------
	.section	.nv.callgraph,"",@"SHT_CUDA_CALLGRAPH"
	.align	4
	.sectionentsize	8
	.align		4
        /*0000*/ 	.word	0x00000000
	.align		4
        /*0004*/ 	.word	0xffffffff
	.align		4
        /*0008*/ 	.word	0x00000000
	.align		4
        /*000c*/ 	.word	0xfffffffe
	.align		4
        /*0010*/ 	.word	0x00000000
	.align		4
        /*0014*/ 	.word	0xfffffffd
	.align		4
        /*0018*/ 	.word	0x00000000
	.align		4
        /*001c*/ 	.word	0xfffffffc


//--------------------- .text.triton_red_fused__to_copy_add_mul_sum_11 --------------------------
	.section	.text.triton_red_fused__to_copy_add_mul_sum_11,"ax",@progbits
	.sectionflags	@"SHF_BARRIERS=1"
	.align	128
        .global         triton_red_fused__to_copy_add_mul_sum_11
        .type           triton_red_fused__to_copy_add_mul_sum_11,@function
        .size           triton_red_fused__to_copy_add_mul_sum_11,(.L_x_3 - triton_red_fused__to_copy_add_mul_sum_11)
        .other          triton_red_fused__to_copy_add_mul_sum_11,@"STO_CUDA_ENTRY STV_DEFAULT"
triton_red_fused__to_copy_add_mul_sum_11:
.text.triton_red_fused__to_copy_add_mul_sum_11:
[----:B------:R-:W0:Y:S02]  /*0000*/  LDC R1, c[0x0][0x28] ;  /* 0x00000a00ff017b82 */ /* 0x000e240000000800 */
[----:B------:R-:W1:Y:S01]  /*0010*/  LDC R2, c[0x0][0x244] ;  /* 0x00009100ff027b82 */ /* 0x000e620000000800 */
[----:B------:R-:W2:Y:S01]  /*0020*/  S2R R0, SR_TID.X ;  /* 0x0000000000007919 */ /* 0x000ea20000002100 */
[----:B------:R-:W-:Y:S01]  /*0030*/  ULDC.64 UR6, c[0x0][0x208] ;  /* 0x0000820000067ab9 */ /* 0x000fe20000000a00 */
[----:B------:R-:W-:Y:S01]  /*0040*/  HFMA2.MMA R24, -RZ, RZ, 0, 0 ;  /* 0x00000000ff187435 */ /* 0x000fe200000001ff */
[----:B------:R-:W-:Y:S01]  /*0050*/  MOV R4, RZ ;  /* 0x000000ff00047202 */ /* 0x000fe20000000f00 */
[----:B------:R-:W3:Y:S01]  /*0060*/  S2R R5, SR_CTAID.X ;  /* 0x0000000000057919 */ /* 0x000ee20000002500 */
[----:B-1----:R-:W-:Y:S02]  /*0070*/  ISETP.GE.AND P0, PT, R2, 0x1, PT ;  /* 0x000000010200780c */ /* 0x002fe40003f06270 */
[----:B------:R-:W-:Y:S02]  /*0080*/  CS2R R2, SRZ ;  /* 0x0000000000027805 */ /* 0x000fe4000001ff00 */
[----:B--2---:R-:W-:-:S02]  /*0090*/  SHF.L.U32 R6, R0, 0x2, RZ ;  /* 0x0000000200067819 */ /* 0x004fc400000006ff */
[----:B---3--:R-:W-:Y:S02]  /*00a0*/  SHF.L.U32 R5, R5, 0x5, RZ ;  /* 0x0000000505057819 */ /* 0x008fe400000006ff */
[----:B------:R-:W-:-:S05]  /*00b0*/  LOP3.LUT R6, R6, 0x1c, RZ, 0xc0, !PT ;  /* 0x0000001c06067812 */ /* 0x000fca00078ec0ff */
[----:B------:R-:W-:Y:S05]  /*00c0*/  @!P0 BRA `(.L_x_0) ;  /* 0x00000004000c8947 */ /* 0x000fea0003800000 */
[----:B------:R-:W-:Y:S02]  /*00d0*/  SHF.R.U32.HI R8, RZ, 0x3, R0 ;  /* 0x00000003ff087819 */ /* 0x000fe40000011600 */
[----:B------:R-:W-:Y:S02]  /*00e0*/  CS2R R2, SRZ ;  /* 0x0000000000027805 */ /* 0x000fe4000001ff00 */
[----:B------:R-:W-:Y:S01]  /*00f0*/  MOV R24, RZ ;  /* 0x000000ff00187202 */ /* 0x000fe20000000f00 */
[----:B------:R-:W-:Y:S01]  /*0100*/  UMOV UR4, URZ ;  /* 0x0000003f00047c82 */ /* 0x000fe20008000000 */
[----:B------:R-:W-:Y:S02]  /*0110*/  SGXT.U32 R8, R8, 0x4 ;  /* 0x000000040808781a */ /* 0x000fe40000000000 */
[----:B------:R-:W-:Y:S02]  /*0120*/  MOV R4, RZ ;  /* 0x000000ff00047202 */ /* 0x000fe40000000f00 */
[----:B------:R-:W-:-:S04]  /*0130*/  LEA R7, R8, R5, 0xc ;  /* 0x0000000508077211 */ /* 0x000fc800078e60ff */
[----:B------:R-:W-:-:S07]  /*0140*/  IADD3 R7, R6, R7, RZ ;  /* 0x0000000706077210 */ /* 0x000fce0007ffe0ff */
.L_x_1:
[----:B------:R-:W1:Y:S01]  /*0150*/  LDC R9, c[0x0][0x244] ;  /* 0x00009100ff097b82 */ /* 0x000e620000000800 */
[----:B------:R-:W-:Y:S02]  /*0160*/  IADD3 R25, R8, UR4, RZ ;  /* 0x0000000408197c10 */ /* 0x000fe4000fffe0ff */
[----:B------:R-:W-:Y:S02]  /*0170*/  CS2R R12, SRZ ;  /* 0x00000000000c7805 */ /* 0x000fe4000001ff00 */
[----:B------:R-:W-:-:S03]  /*0180*/  CS2R R14, SRZ ;  /* 0x00000000000e7805 */ /* 0x000fc6000001ff00 */
[----:B------:R-:W2:Y:S08]  /*0190*/  LDC.64 R28, c[0x0][0x210] ;  /* 0x00008400ff1c7b82 */ /* 0x000eb00000000a00 */
[----:B------:R-:W3:Y:S08]  /*01a0*/  LDC.64 R26, c[0x0][0x218] ;  /* 0x00008600ff1a7b82 */ /* 0x000ef00000000a00 */
[----:B------:R-:W4:Y:S01]  /*01b0*/  LDC.64 R20, c[0x0][0x220] ;  /* 0x00008800ff147b82 */ /* 0x000f220000000a00 */
[----:B-1----:R-:W-:-:S07]  /*01c0*/  ISETP.GE.AND P1, PT, R25, R9, PT ;  /* 0x000000091900720c */ /* 0x002fce0003f26270 */
[----:B------:R-:W1:Y:S01]  /*01d0*/  LDC.64 R10, c[0x0][0x228] ;  /* 0x00008a00ff0a7b82 */ /* 0x000e620000000a00 */
[----:B--2---:R-:W-:-:S07]  /*01e0*/  IMAD.WIDE R28, R7, 0x2, R28 ;  /* 0x00000002071c7825 */ /* 0x004fce00078e021c */
[----:B------:R-:W2:Y:S01]  /*01f0*/  LDC.64 R16, c[0x0][0x230] ;  /* 0x00008c00ff107b82 */ /* 0x000ea20000000a00 */
[C---:B---3--:R-:W-:Y:S01]  /*0200*/  IMAD.WIDE R26, R7.reuse, 0x2, R26 ;  /* 0x00000002071a7825 */ /* 0x048fe200078e021a */
[----:B------:R-:W-:Y:S01]  /*0210*/  CS2R R18, SRZ ;  /* 0x0000000000127805 */ /* 0x000fe2000001ff00 */
[----:B------:R-:W3:Y:S04]  /*0220*/  @!P1 LDG.E.EF.64 R12, desc[UR6][R28.64] ;  /* 0x000000061c0c9981 */ /* 0x000ee8000c0e1b00 */
[----:B------:R3:W5:Y:S01]  /*0230*/  @!P1 LDG.E.EF.64 R14, desc[UR6][R26.64] ;  /* 0x000000061a0e9981 */ /* 0x000762000c0e1b00 */
[----:B----4-:R-:W-:Y:S01]  /*0240*/  IMAD.WIDE R22, R7, 0x2, R20 ;  /* 0x0000000207167825 */ /* 0x010fe200078e0214 */
[----:B------:R-:W-:-:S04]  /*0250*/  CS2R R20, SRZ ;  /* 0x0000000000147805 */ /* 0x000fc8000001ff00 */
[----:B------:R4:W5:Y:S01]  /*0260*/  @!P1 LDG.E.EF.64 R18, desc[UR6][R22.64] ;  /* 0x0000000616129981 */ /* 0x000962000c0e1b00 */
[----:B-1----:R-:W-:-:S05]  /*0270*/  IMAD.WIDE R10, R7, 0x2, R10 ;  /* 0x00000002070a7825 */ /* 0x002fca00078e020a */
[----:B------:R1:W5:Y:S01]  /*0280*/  @!P1 LDG.E.EF.64 R20, desc[UR6][R10.64] ;  /* 0x000000060a149981 */ /* 0x000362000c0e1b00 */
[----:B--2---:R-:W-:Y:S01]  /*0290*/  IMAD.WIDE R16, R25, 0x4, R16 ;  /* 0x0000000419107825 */ /* 0x004fe200078e0210 */
[----:B------:R-:W-:-:S10]  /*02a0*/  HFMA2.MMA R25, -RZ, RZ, 0, 0 ;  /* 0x00000000ff197435 */ /* 0x000fd400000001ff */
[----:B------:R2:W2:Y:S01]  /*02b0*/  @!P1 LDG.E.EL R25, desc[UR6][R16.64] ;  /* 0x0000000610199981 */ /* 0x0004a2000c2e1900 */
[----:B------:R-:W-:Y:S01]  /*02c0*/  UIADD3 UR4, UR4, 0x10, URZ ;  /* 0x0000001004047890 */ /* 0x000fe2000fffe03f */
[----:B------:R-:W-:-:S05]  /*02d0*/  IADD3 R7, R7, 0x10000, RZ ;  /* 0x0001000007077810 */ /* 0x000fca0007ffe0ff */
[----:B------:R-:W-:Y:S01]  /*02e0*/  ISETP.LE.AND P0, PT, R9, UR4, PT ;  /* 0x0000000409007c0c */ /* 0x000fe2000bf03270 */
[----:B---3--:R-:W-:Y:S02]  /*02f0*/  HADD2.F32 R26, -RZ, R13.H1_H1 ;  /* 0x3000000dff1a7230 */ /* 0x008fe40000004100 */
[----:B----4-:R-:W-:Y:S02]  /*0300*/  HADD2.F32 R22, -RZ, R12.H1_H1 ;  /* 0x3000000cff167230 */ /* 0x010fe40000004100 */
[----:B-----5:R-:W-:Y:S02]  /*0310*/  HADD2.F32 R23, -RZ, R14.H1_H1 ;  /* 0x3000000eff177230 */ /* 0x020fe40000004100 */
[----:B------:R-:W-:Y:S02]  /*0320*/  HADD2.F32 R13, -RZ, R13.H0_H0 ;  /* 0x2000000dff0d7230 */ /* 0x000fe40000004100 */
[----:B------:R-:W-:Y:S02]  /*0330*/  HADD2.F32 R28, -RZ, R15.H0_H0 ;  /* 0x2000000fff1c7230 */ /* 0x000fe40000004100 */
[----:B------:R-:W-:Y:S01]  /*0340*/  FADD R23, R22, R23 ;  /* 0x0000001716177221 */ /* 0x000fe20000000000 */
[----:B------:R-:W-:-:S02]  /*0350*/  HADD2.F32 R15, -RZ, R15.H1_H1 ;  /* 0x3000000fff0f7230 */ /* 0x000fc40000004100 */
[----:B-1----:R-:W-:Y:S02]  /*0360*/  HADD2.F32 R11, -RZ, R14.H0_H0 ;  /* 0x2000000eff0b7230 */ /* 0x002fe40000004100 */
[----:B------:R-:W-:Y:S01]  /*0370*/  FADD R9, R13, R28 ;  /* 0x0000001c0d097221 */ /* 0x000fe20000000000 */
[----:B------:R-:W-:Y:S02]  /*0380*/  HADD2.F32 R10, -RZ, R18.H1_H1 ;  /* 0x30000012ff0a7230 */ /* 0x000fe40000004100 */
[----:B------:R-:W-:Y:S01]  /*0390*/  FADD R26, R26, R15 ;  /* 0x0000000f1a1a7221 */ /* 0x000fe20000000000 */
[----:B------:R-:W-:Y:S02]  /*03a0*/  HADD2.F32 R12, -RZ, R12.H0_H0 ;  /* 0x2000000cff0c7230 */ /* 0x000fe40000004100 */
[----:B------:R-:W-:Y:S02]  /*03b0*/  HADD2.F32 R14, -RZ, R19.H0_H0 ;  /* 0x20000013ff0e7230 */ /* 0x000fe40000004100 */
[----:B------:R-:W-:Y:S01]  /*03c0*/  FADD R23, R10, R23 ;  /* 0x000000170a177221 */ /* 0x000fe20000000000 */
[----:B------:R-:W-:-:S02]  /*03d0*/  HADD2.F32 R10, -RZ, R20.H0_H0 ;  /* 0x20000014ff0a7230 */ /* 0x000fc40000004100 */
[----:B------:R-:W-:Y:S01]  /*03e0*/  FADD R15, R12, R11 ;  /* 0x0000000b0c0f7221 */ /* 0x000fe20000000000 */
[----:B------:R-:W-:Y:S02]  /*03f0*/  HADD2.F32 R13, -RZ, R19.H1_H1 ;  /* 0x30000013ff0d7230 */ /* 0x000fe40000004100 */
[----:B--2---:R-:W-:Y:S01]  /*0400*/  FADD R16, R14, R9 ;  /* 0x000000090e107221 */ /* 0x004fe20000000000 */
[----:B------:R-:W-:Y:S02]  /*0410*/  HADD2.F32 R18, -RZ, R18.H0_H0 ;  /* 0x20000012ff127230 */ /* 0x000fe40000004100 */
[----:B------:R-:W-:Y:S02]  /*0420*/  HADD2.F32 R12, -RZ, R21.H0_H0 ;  /* 0x20000015ff0c7230 */ /* 0x000fe40000004100 */
[----:B------:R-:W-:Y:S01]  /*0430*/  FADD R11, R13, R26 ;  /* 0x0000001a0d0b7221 */ /* 0x000fe20000000000 */
[----:B------:R-:W-:Y:S02]  /*0440*/  HADD2.F32 R14, -RZ, R21.H1_H1 ;  /* 0x30000015ff0e7230 */ /* 0x000fe40000004100 */
[----:B------:R-:W-:Y:S01]  /*0450*/  FADD R15, R18, R15 ;  /* 0x0000000f120f7221 */ /* 0x000fe20000000000 */
[----:B------:R-:W-:-:S02]  /*0460*/  HADD2.F32 R20, -RZ, R20.H1_H1 ;  /* 0x30000014ff147230 */ /* 0x000fc40000004100 */
[-C--:B------:R-:W-:Y:S01]  /*0470*/  FMUL R12, R12, R25.reuse ;  /* 0x000000190c0c7220 */ /* 0x080fe20000400000 */
[-C--:B------:R-:W-:Y:S01]  /*0480*/  FMUL R14, R14, R25.reuse ;  /* 0x000000190e0e7220 */ /* 0x080fe20000400000 */
[-C--:B------:R-:W-:Y:S01]  /*0490*/  FMUL R10, R10, R25.reuse ;  /* 0x000000190a0a7220 */ /* 0x080fe20000400000 */
[----:B------:R-:W-:Y:S01]  /*04a0*/  FMUL R20, R20, R25 ;  /* 0x0000001914147220 */ /* 0x000fe20000400000 */
[----:B------:R-:W-:Y:S01]  /*04b0*/  @!P1 FFMA R3, R16, R12, R3 ;  /* 0x0000000c10039223 */ /* 0x000fe20000000003 */
[----:B------:R-:W-:Y:S01]  /*04c0*/  @!P1 FFMA R4, R11, R14, R4 ;  /* 0x0000000e0b049223 */ /* 0x000fe20000000004 */
[----:B------:R-:W-:Y:S01]  /*04d0*/  @!P1 FFMA R24, R15, R10, R24 ;  /* 0x0000000a0f189223 */ /* 0x000fe20000000018 */
[----:B------:R-:W-:Y:S01]  /*04e0*/  @!P1 FFMA R2, R23, R20, R2 ;  /* 0x0000001417029223 */ /* 0x000fe20000000002 */
[----:B------:R-:W-:Y:S06]  /*04f0*/  @!P0 BRA `(.L_x_1) ;  /* 0xfffffffc00148947 */ /* 0x000fec000383ffff */
.L_x_0:
[----:B------:R-:W1:Y:S01]  /*0500*/  SHFL.BFLY PT, R7, R24, 0x10, 0x1f ;  /* 0x0e001f0018077f89 */ /* 0x000e6200000e0000 */
[----:B------:R-:W2:Y:S01]  /*0510*/  S2UR UR5, SR_CgaCtaId ;  /* 0x00000000000579c3 */ /* 0x000ea20000008800 */
[C---:B------:R-:W-:Y:S01]  /*0520*/  LOP3.LUT P0, RZ, R0.reuse, 0x18, RZ, 0xc0, !PT ;  /* 0x0000001800ff7812 */ /* 0x040fe2000780c0ff */
[----:B------:R-:W-:Y:S01]  /*0530*/  UMOV UR4, 0x400 ;  /* 0x0000040000047882 */ /* 0x000fe20000000000 */
[----:B------:R-:W3:Y:S01]  /*0540*/  SHFL.BFLY PT, R9, R2, 0x10, 0x1f ;  /* 0x0e001f0002097f89 */ /* 0x000ee200000e0000 */
[----:B------:R-:W-:-:S03]  /*0550*/  ISETP.GE.AND P1, PT, R0, 0x80, PT ;  /* 0x000000800000780c */ /* 0x000fc60003f26270 */
[----:B------:R-:W4:Y:S04]  /*0560*/  SHFL.BFLY PT, R8, R3, 0x10, 0x1f ;  /* 0x0e001f0003087f89 */ /* 0x000f2800000e0000 */
[----:B------:R-:W5:Y:S01]  /*0570*/  SHFL.BFLY PT, R13, R4, 0x10, 0x1f ;  /* 0x0e001f00040d7f89 */ /* 0x000f6200000e0000 */
[----:B-1----:R-:W-:Y:S01]  /*0580*/  FADD R7, R7, R24 ;  /* 0x0000001807077221 */ /* 0x002fe20000000000 */
[----:B--2---:R-:W-:Y:S01]  /*0590*/  UPRMT UR4, UR5, 0x654, UR4 ;  /* 0x0000065405047896 */ /* 0x004fe20008000004 */
[----:B---3--:R-:W-:Y:S01]  /*05a0*/  FADD R9, R9, R2 ;  /* 0x0000000209097221 */ /* 0x008fe20000000000 */
[----:B----4-:R-:W-:-:S04]  /*05b0*/  FADD R11, R8, R3 ;  /* 0x00000003080b7221 */ /* 0x010fc80000000000 */
[----:B------:R-:W1:Y:S01]  /*05c0*/  SHFL.BFLY PT, R10, R9, 0x8, 0x1f ;  /* 0x0d001f00090a7f89 */ /* 0x000e6200000e0000 */
[----:B------:R-:W-:Y:S01]  /*05d0*/  SHF.R.U32.HI R3, RZ, 0x3, R0 ;  /* 0x00000003ff037819 */ /* 0x000fe20000011600 */
[----:B-----5:R-:W-:Y:S02]  /*05e0*/  FADD R13, R13, R4 ;  /* 0x000000040d0d7221 */ /* 0x020fe40000000000 */
[----:B------:R-:W2:Y:S01]  /*05f0*/  SHFL.BFLY PT, R8, R7, 0x8, 0x1f ;  /* 0x0d001f0007087f89 */ /* 0x000ea200000e0000 */
[----:B------:R-:W-:-:S03]  /*0600*/  SHF.L.U32 R4, R6, 0x4, RZ ;  /* 0x0000000406047819 */ /* 0x000fc600000006ff */
[----:B------:R-:W3:Y:S01]  /*0610*/  SHFL.BFLY PT, R12, R11, 0x8, 0x1f ;  /* 0x0d001f000b0c7f89 */ /* 0x000ee200000e0000 */
[----:B------:R-:W-:-:S03]  /*0620*/  LOP3.LUT R3, R4, 0xc, R3, 0xf8, !PT ;  /* 0x0000000c04037812 */ /* 0x000fc600078ef803 */
[----:B------:R-:W4:Y:S01]  /*0630*/  SHFL.BFLY PT, R2, R13, 0x8, 0x1f ;  /* 0x0d001f000d027f89 */ /* 0x000f2200000e0000 */
[----:B-1----:R-:W-:Y:S01]  /*0640*/  FADD R10, R9, R10 ;  /* 0x0000000a090a7221 */ /* 0x002fe20000000000 */
[----:B--2---:R-:W-:-:S04]  /*0650*/  FADD R8, R7, R8 ;  /* 0x0000000807087221 */ /* 0x004fc80000000000 */
[----:B------:R-:W-:Y:S01]  /*0660*/  @!P0 STS [R3+UR4+0x10], R10 ;  /* 0x0000100a03008988 */ /* 0x000fe20008000804 */
[----:B---3--:R-:W-:-:S03]  /*0670*/  FADD R16, R11, R12 ;  /* 0x0000000c0b107221 */ /* 0x008fc60000000000 */
[----:B------:R-:W-:Y:S01]  /*0680*/  @!P0 STS [R3+UR4], R8 ;  /* 0x0000000803008988 */ /* 0x000fe20008000804 */
[----:B----4-:R-:W-:-:S03]  /*0690*/  FADD R18, R13, R2 ;  /* 0x000000020d127221 */ /* 0x010fc60000000000 */
[----:B------:R-:W-:Y:S01]  /*06a0*/  @!P0 STS [R3+UR4+0x20], R16 ;  /* 0x0000201003008988 */ /* 0x000fe20008000804 */
[----:B------:R-:W-:-:S03]  /*06b0*/  SHF.L.U32 R13, R0, 0x2, RZ ;  /* 0x00000002000d7819 */ /* 0x000fc600000006ff */
[----:B------:R1:W-:Y:S01]  /*06c0*/  @!P0 STS [R3+UR4+0x30], R18 ;  /* 0x0000301203008988 */ /* 0x0003e20008000804 */
[----:B------:R-:W-:Y:S01]  /*06d0*/  BAR.SYNC.DEFER_BLOCKING 0x0 ;  /* 0x0000000000007b1d */ /* 0x000fe20000010000 */
[----:B------:R-:W-:-:S04]  /*06e0*/  LOP3.LUT P0, RZ, R0, 0x3, RZ, 0xc0, !PT ;  /* 0x0000000300ff7812 */ /* 0x000fc8000780c0ff */
[----:B------:R-:W-:Y:S02]  /*06f0*/  ISETP.LT.AND P0, PT, R0, 0x80, !P0 ;  /* 0x000000800000780c */ /* 0x000fe40004701270 */
[----:B-1----:R-:W-:-:S05]  /*0700*/  IADD3 R3, R4, UR4, RZ ;  /* 0x0000000404037c10 */ /* 0x002fca000fffe0ff */
[----:B------:R-:W-:Y:S01]  /*0710*/  IMAD R3, R6, -0xc, R3 ;  /* 0xfffffff406037824 */ /* 0x000fe200078e0203 */
[----:B------:R-:W1:Y:S04]  /*0720*/  @!P1 LDS R14, [R13+UR4] ;  /* 0x000000040d0e9984 */ /* 0x000e680008000800 */
[----:B-1----:R-:W1:Y:S02]  /*0730*/  SHFL.BFLY PT, R7, R14, 0x2, 0x1f ;  /* 0x0c401f000e077f89 */ /* 0x002e6400000e0000 */
[----:B-1----:R-:W-:-:S05]  /*0740*/  FADD R7, R14, R7 ;  /* 0x000000070e077221 */ /* 0x002fca0000000000 */
[----:B------:R-:W1:Y:S02]  /*0750*/  SHFL.BFLY PT, R2, R7, 0x1, 0x1f ;  /* 0x0c201f0007027f89 */ /* 0x000e6400000e0000 */
[----:B-1----:R-:W-:Y:S01]  /*0760*/  FADD R12, R7, R2 ;  /* 0x00000002070c7221 */ /* 0x002fe20000000000 */
[----:B------:R-:W-:-:S04]  /*0770*/  LOP3.LUT R2, R0, 0x1f, RZ, 0xc0, !PT ;  /* 0x0000001f00027812 */ /* 0x000fc800078ec0ff */
[----:B------:R-:W-:Y:S01]  /*0780*/  @P0 STS [R13+UR4], R12 ;  /* 0x0000000c0d000988 */ /* 0x000fe20008000804 */
[----:B------:R-:W-:Y:S01]  /*0790*/  BAR.SYNC.DEFER_BLOCKING 0x0 ;  /* 0x0000000000007b1d */ /* 0x000fe20000010000 */
[----:B------:R-:W-:Y:S02]  /*07a0*/  LOP3.LUT P0, RZ, R0, 0x60, RZ, 0xc0, !PT ;  /* 0x0000006000ff7812 */ /* 0x000fe4000780c0ff */
[----:B------:R-:W-:-:S03]  /*07b0*/  LEA R6, R2, UR4, 0x2 ;  /* 0x0000000402067c11 */ /* 0x000fc6000f8e10ff */
[----:B------:R-:W-:Y:S04]  /*07c0*/  LDS R8, [R4+UR4] ;  /* 0x0000000404087984 */ /* 0x000fe80008000800 */
[----:B------:R-:W-:Y:S04]  /*07d0*/  LDS R9, [R4+UR4+0x10] ;  /* 0x0000100404097984 */ /* 0x000fe80008000800 */
[----:B------:R-:W-:Y:S04]  /*07e0*/  LDS R10, [R4+UR4+0x20] ;  /* 0x00002004040a7984 */ /* 0x000fe80008000800 */
[----:B------:R-:W1:Y:S01]  /*07f0*/  LDS R11, [R4+UR4+0x30] ;  /* 0x00003004040b7984 */ /* 0x000e620008000800 */
[----:B------:R-:W-:Y:S06]  /*0800*/  BAR.SYNC.DEFER_BLOCKING 0x0 ;  /* 0x0000000000007b1d */ /* 0x000fec0000010000 */
[----:B-1----:R1:W-:Y:S02]  /*0810*/  STS.128 [R3], R8 ;  /* 0x0000000803007388 */ /* 0x0023e40000000c00 */
[----:B------:R-:W-:Y:S06]  /*0820*/  BAR.SYNC.DEFER_BLOCKING 0x0 ;  /* 0x0000000000007b1d */ /* 0x000fec0000010000 */
[----:B-1----:R-:W-:Y:S05]  /*0830*/  @P0 EXIT ;  /* 0x000000000000094d */ /* 0x002fea0003800000 */
[----:B------:R-:W0:Y:S01]  /*0840*/  LDS R6, [R6] ;  /* 0x0000000006067984 */ /* 0x000e220000000800 */
[----:B------:R-:W1:Y:S01]  /*0850*/  LDC.64 R2, c[0x0][0x238] ;  /* 0x00008e00ff027b82 */ /* 0x000e620000000a00 */
[----:B------:R-:W-:-:S05]  /*0860*/  LOP3.LUT R5, R5, 0x1f, R0, 0xf8, !PT ;  /* 0x0000001f05057812 */ /* 0x000fca00078ef800 */
[----:B-1----:R-:W-:Y:S01]  /*0870*/  IMAD.WIDE R2, R5, 0x2, R2 ;  /* 0x0000000205027825 */ /* 0x002fe200078e0202 */
[----:B0-----:R-:W-:-:S05]  /*0880*/  F2FP.F16.F32.PACK_AB R0, RZ, R6 ;  /* 0x00000006ff00723e */ /* 0x001fca00000000ff */
[----:B------:R-:W-:Y:S01]  /*0890*/  STG.E.U16 desc[UR6][R2.64], R0 ;  /* 0x0000000002007986 */ /* 0x000fe2000c101506 */
[----:B------:R-:W-:Y:S05]  /*08a0*/  EXIT ;  /* 0x000000000000794d */ /* 0x000fea0003800000 */
.L_x_2:
[----:B------:R-:W-:-:S00]  /*08b0*/  BRA `(.L_x_2) ;  /* 0xfffffffc00fc7947 */ /* 0x000fc0000383ffff */
[----:B------:R-:W-:-:S00]  /*08c0*/  NOP ;  /* 0x0000000000007918 */ /* 0x000fc00000000000 */
        /* <DEDUP_REMOVED lines=11> */
.L_x_3:


//--------------------- .nv.shared.triton_red_fused__to_copy_add_mul_sum_11 --------------------------
	.section	.nv.shared.triton_red_fused__to_copy_add_mul_sum_11,"aw",@nobits
	.sectionflags	@""
	.align	16
	.zero		1024


//--------------------- .nv.constant0.triton_red_fused__to_copy_add_mul_sum_11 --------------------------
	.section	.nv.constant0.triton_red_fused__to_copy_add_mul_sum_11,"a",@progbits
	.sectionflags	@""
	.align	4
.nv.constant0.triton_red_fused__to_copy_add_mul_sum_11:
	.zero		592
